//
// Generated by NVIDIA NVVM Compiler
//
// Compiler Build ID: CL-36424714
// Cuda compilation tools, release 13.0, V13.0.88
// Based on NVVM 20.0.0
//

.version 9.0
.target sm_100
.address_size 64

	// .globl	_Z6kernelPiS_S_i

.visible .entry _Z6kernelPiS_S_i(
	.param .u64 .ptr .align 1 _Z6kernelPiS_S_i_param_0,
	.param .u64 .ptr .align 1 _Z6kernelPiS_S_i_param_1,
	.param .u64 .ptr .align 1 _Z6kernelPiS_S_i_param_2,
	.param .u32 _Z6kernelPiS_S_i_param_3
)
{
	.reg .pred 	%p<2>;
	.reg .b32 	%r<9>;
	.reg .b64 	%rd<11>;

	ld.param.u64 	%rd1, [_Z6kernelPiS_S_i_param_0];
	ld.param.u64 	%rd2, [_Z6kernelPiS_S_i_param_1];
	ld.param.u64 	%rd3, [_Z6kernelPiS_S_i_param_2];
	ld.param.u32 	%r2, [_Z6kernelPiS_S_i_param_3];
	mov.u32 	%r3, %ntid.x;
	mov.u32 	%r4, %ctaid.x;
	mov.u32 	%r5, %tid.x;
	mad.lo.s32 	%r1, %r3, %r4, %r5;
	setp.ge.u32 	%p1, %r1, %r2;
	@%p1 bra 	$L__BB0_2;
	cvta.to.global.u64 	%rd4, %rd1;
	cvta.to.global.u64 	%rd5, %rd2;
	cvta.to.global.u64 	%rd6, %rd3;
	mul.wide.u32 	%rd7, %r1, 4;
	add.s64 	%rd8, %rd4, %rd7;
	ld.global.u32 	%r6, [%rd8];
	add.s64 	%rd9, %rd5, %rd7;
	ld.global.u32 	%r7, [%rd9];
	add.s32 	%r8, %r7, %r6;
	add.s64 	%rd10, %rd6, %rd7;
	st.global.u32 	[%rd10], %r8;
$L__BB0_2:
	ret;

}


// ===== COMPILED SASS (sm_100) =====

	.target	sm_100

	.elftype	@"ET_EXEC"


//--------------------- .note.nv.tkinfo           --------------------------
	.section	.note.nv.tkinfo,"",@"SHT_NOTE"
	.sectionflags	@"SHF_NOTE_NV_TKINFO"
	.tkinfo
        /*0018*/ 	.word	0x00000002
        /*0030*/ 	.string	""
        /*0030*/ 	.string	"ptxas"
        /*0030*/ 	.string	"Cuda compilation tools, release 13.0, V13.0.88"
        /*0030*/ 	.string	"Build cuda_13.0.r13.0/compiler.36424714_0"
        /*0030*/ 	.string	"-arch sm_100 -m 64 "



//--------------------- .note.nv.cuinfo           --------------------------
	.section	.note.nv.cuinfo,"",@"SHT_NOTE"
	.sectionflags	@"SHF_NOTE_NV_CUINFO"
        /*0018*/ 	.short	0x0002
        /*001a*/ 	.short	0x0064
        /*001c*/ 	.short	0x0082
	.zero		2


//--------------------- .nv.info                  --------------------------
	.section	.nv.info,"",@"SHT_CUDA_INFO"
	.align	4


	//----- nvinfo : EIATTR_REGCOUNT
	.align		4
        /*0000*/ 	.byte	0x04, 0x2f
        /*0002*/ 	.short	(.L_1 - .L_0)
	.align		4
.L_0:
        /*0004*/ 	.word	index@(_Z6kernelPiS_S_i)
        /*0008*/ 	.word	0x0000000c


	//----- nvinfo : EIATTR_FRAME_SIZE
	.align		4
.L_1:
        /*000c*/ 	.byte	0x04, 0x11
        /*000e*/ 	.short	(.L_3 - .L_2)
	.align		4
.L_2:
        /*0010*/ 	.word	index@(_Z6kernelPiS_S_i)
        /*0014*/ 	.word	0x00000000


	//----- nvinfo : EIATTR_MIN_STACK_SIZE
	.align		4
.L_3:
        /*0018*/ 	.byte	0x04, 0x12
        /*001a*/ 	.short	(.L_5 - .L_4)
	.align		4
.L_4:
        /*001c*/ 	.word	index@(_Z6kernelPiS_S_i)
        /*0020*/ 	.word	0x00000000
.L_5:


//--------------------- .nv.compat                --------------------------
	.section	.nv.compat,"",@"SHT_CUDA_COMPAT_INFO"
	.align	4
        /*0000*/ 	.byte	0x02, 0x09, 0x00, 0x00, 0x02, 0x02, 0x01, 0x00, 0x02, 0x05, 0x05, 0x00, 0x03, 0x07, 0x01, 0x01
        /*0010*/ 	.byte	0x02, 0x03, 0x00, 0x00, 0x02, 0x06, 0x01, 0x00, 0x04, 0x0b, 0x08, 0x00, 0x09, 0x00, 0x00, 0x00
        /*0020*/ 	.byte	0x00, 0x00, 0x00, 0x00


//--------------------- .nv.info._Z6kernelPiS_S_i --------------------------
	.section	.nv.info._Z6kernelPiS_S_i,"",@"SHT_CUDA_INFO"
	.sectionflags	@""
	.align	4


	//----- nvinfo : EIATTR_CUDA_API_VERSION
	.align		4
        /*0000*/ 	.byte	0x04, 0x37
        /*0002*/ 	.short	(.L_7 - .L_6)
.L_6:
        /*0004*/ 	.word	0x00000082


	//----- nvinfo : EIATTR_KPARAM_INFO
	.align		4
.L_7:
        /*0008*/ 	.byte	0x04, 0x17
        /*000a*/ 	.short	(.L_9 - .L_8)
.L_8:
        /*000c*/ 	.word	0x00000000
        /*0010*/ 	.short	0x0003
        /*0012*/ 	.short	0x0018
        /*0014*/ 	.byte	0x00, 0xf0, 0x11, 0x00


	//----- nvinfo : EIATTR_KPARAM_INFO
	.align		4
.L_9:
        /*0018*/ 	.byte	0x04, 0x17
        /*001a*/ 	.short	(.L_11 - .L_10)
.L_10:
        /*001c*/ 	.word	0x00000000
        /*0020*/ 	.short	0x0002
        /*0022*/ 	.short	0x0010
        /*0024*/ 	.byte	0x00, 0xf5, 0x21, 0x00


	//----- nvinfo : EIATTR_KPARAM_INFO
	.align		4
.L_11:
        /*0028*/ 	.byte	0x04, 0x17
        /*002a*/ 	.short	(.L_13 - .L_12)
.L_12:
        /*002c*/ 	.word	0x00000000
        /*0030*/ 	.short	0x0001
        /*0032*/ 	.short	0x0008
        /*0034*/ 	.byte	0x00, 0xf5, 0x21, 0x00


	//----- nvinfo : EIATTR_KPARAM_INFO
	.align		4
.L_13:
        /*0038*/ 	.byte	0x04, 0x17
        /*003a*/ 	.short	(.L_15 - .L_14)
.L_14:
        /*003c*/ 	.word	0x00000000
        /*0040*/ 	.short	0x0000
        /*0042*/ 	.short	0x0000
        /*0044*/ 	.byte	0x00, 0xf5, 0x21, 0x00


	//----- nvinfo : EIATTR_SPARSE_MMA_MASK
	.align		4
.L_15:
        /*0048*/ 	.byte	0x03, 0x50
        /*004a*/ 	.short	0x0000


	//----- nvinfo : EIATTR_MAXREG_COUNT
	.align		4
        /*004c*/ 	.byte	0x03, 0x1b
        /*004e*/ 	.short	0x00ff


	//----- nvinfo : EIATTR_MERCURY_ISA_VERSION
	.align		4
        /*0050*/ 	.byte	0x03, 0x5f
        /*0052*/ 	.short	0x0101


	//----- nvinfo : EIATTR_VRC_CTA_INIT_COUNT
	.align		4
        /*0054*/ 	.byte	0x02, 0x4a
	.zero		1
	.zero		1


	//----- nvinfo : EIATTR_EXIT_INSTR_OFFSETS
	.align		4
        /*0058*/ 	.byte	0x04, 0x1c
        /*005a*/ 	.short	(.L_17 - .L_16)


	//   ....[0]....
.L_16:
        /*005c*/ 	.word	0x00000070


	//   ....[1]....
        /*0060*/ 	.word	0x00000130


	//----- nvinfo : EIATTR_CBANK_PARAM_SIZE
	.align		4
.L_17:
        /*0064*/ 	.byte	0x03, 0x19
        /*0066*/ 	.short	0x001c


	//----- nvinfo : EIATTR_PARAM_CBANK
	.align		4
        /*0068*/ 	.byte	0x04, 0x0a
        /*006a*/ 	.short	(.L_19 - .L_18)
	.align		4
.L_18:
        /*006c*/ 	.word	index@(.nv.constant0._Z6kernelPiS_S_i)
        /*0070*/ 	.short	0x0380
        /*0072*/ 	.short	0x001c


	//----- nvinfo : EIATTR_SW_WAR
	.align		4
.L_19:
        /*0074*/ 	.byte	0x04, 0x36
        /*0076*/ 	.short	(.L_21 - .L_20)
.L_20:
        /*0078*/ 	.word	0x00000008
.L_21:


//--------------------- .nv.callgraph             --------------------------
	.section	.nv.callgraph,"",@"SHT_CUDA_CALLGRAPH"
	.align	4
	.sectionentsize	8
	.align		4
        /*0000*/ 	.word	0x00000000
	.align		4
        /*0004*/ 	.word	0xffffffff
	.align		4
        /*0008*/ 	.word	0x00000000
	.align		4
        /*000c*/ 	.word	0xfffffffe
	.align		4
        /*0010*/ 	.word	0x00000000
	.align		4
        /*0014*/ 	.word	0xfffffffd
	.align		4
        /*0018*/ 	.word	0x00000000
	.align		4
        /*001c*/ 	.word	0xfffffffc


//--------------------- .text._Z6kernelPiS_S_i    --------------------------
	.section	.text._Z6kernelPiS_S_i,"ax",@progbits
	.align	128
        .global         _Z6kernelPiS_S_i
        .type           _Z6kernelPiS_S_i,@function
        .size           _Z6kernelPiS_S_i,(.L_x_1 - _Z6kernelPiS_S_i)
        .other          _Z6kernelPiS_S_i,@"STO_CUDA_ENTRY STV_DEFAULT"
_Z6kernelPiS_S_i:
.text._Z6kernelPiS_S_i:
[----:B------:R-:W-:Y:S01]  /*0000*/  LDC R1, c[0x0][0x37c] ;  /* 0x0000df00ff017b82 */ /* 0x000fe20000000800 */
[----:B------:R-:W0:Y:S01]  /*0010*/  S2R R9, SR_CTAID.X ;  /* 0x0000000000097919 */ /* 0x000e220000002500 */
[----:B------:R-:W0:Y:S01]  /*0020*/  LDCU UR4, c[0x0][0x360] ;  /* 0x00006c00ff0477ac */ /* 0x000e220008000800 */
[----:B------:R-:W0:Y:S01]  /*0030*/  S2R R0, SR_TID.X ;  /* 0x0000000000007919 */ /* 0x000e220000002100 */
[----:B------:R-:W1:Y:S01]  /*0040*/  LDCU UR5, c[0x0][0x398] ;  /* 0x00007300ff0577ac */ /* 0x000e620008000800 */
[----:B0-----:R-:W-:-:S05]  /*0050*/  IMAD R9, R9, UR4, R0 ;  /* 0x0000000409097c24 */ /* 0x001fca000f8e0200 */
[----:B-1----:R-:W-:-:S13]  /*0060*/  ISETP.GE.U32.AND P0, PT, R9, UR5, PT ;  /* 0x0000000509007c0c */ /* 0x002fda000bf06070 */
[----:B------:R-:W-:Y:S05]  /*0070*/  @P0 EXIT ;  /* 0x000000000000094d */ /* 0x000fea0003800000 */
[----:B------:R-:W0:Y:S01]  /*0080*/  LDC.64 R2, c[0x0][0x380] ;  /* 0x0000e000ff027b82 */ /* 0x000e220000000a00 */
[----:B------:R-:W1:Y:S07]  /*0090*/  LDCU.64 UR4, c[0x0][0x358] ;  /* 0x00006b00ff0477ac */ /* 0x000e6e0008000a00 */
[----:B------:R-:W2:Y:S08]  /*00a0*/  LDC.64 R4, c[0x0][0x388] ;  /* 0x0000e200ff047b82 */ /* 0x000eb00000000a00 */
[----:B------:R-:W3:Y:S01]  /*00b0*/  LDC.64 R6, c[0x0][0x390] ;  /* 0x0000e400ff067b82 */ /* 0x000ee20000000a00 */
[----:B0-----:R-:W-:-:S06]  /*00c0*/  IMAD.WIDE.U32 R2, R9, 0x4, R2 ;  /* 0x0000000409027825 */ /* 0x001fcc00078e0002 */
[----:B-1----:R-:W4:Y:S01]  /*00d0*/  LDG.E R2, desc[UR4][R2.64] ;  /* 0x0000000402027981 */ /* 0x002f22000c1e1900 */
[----:B--2---:R-:W-:-:S06]  /*00e0*/  IMAD.WIDE.U32 R4, R9, 0x4, R4 ;  /* 0x0000000409047825 */ /* 0x004fcc00078e0004 */
[----:B------:R-:W4:Y:S01]  /*00f0*/  LDG.E R5, desc[UR4][R4.64] ;  /* 0x0000000404057981 */ /* 0x000f22000c1e1900 */
[----:B---3--:R-:W-:Y:S01]  /*0100*/  IMAD.WIDE.U32 R6, R9, 0x4, R6 ;  /* 0x0000000409067825 */ /* 0x008fe200078e0006 */
[----:B----4-:R-:W-:-:S05]  /*0110*/  IADD3 R9, PT, PT, R2, R5, RZ ;  /* 0x0000000502097210 */ /* 0x010fca0007ffe0ff */
[----:B------:R-:W-:Y:S01]  /*0120*/  STG.E desc[UR4][R6.64], R9 ;  /* 0x0000000906007986 */ /* 0x000fe2000c101904 */
[----:B------:R-:W-:Y:S05]  /*0130*/  EXIT ;  /* 0x000000000000794d */ /* 0x000fea0003800000 */
.L_x_0:
[----:B------:R-:W-:-:S00]  /*0140*/  BRA `(.L_x_0) ;  /* 0xfffffffc00fc7947 */ /* 0x000fc0000383ffff */
[----:B------:R-:W-:-:S00]  /*0150*/  NOP ;  /* 0x0000000000007918 */ /* 0x000fc00000000000 */
        /* <DEDUP_REMOVED lines=10> */
.L_x_1:


//--------------------- .nv.shared.reserved.0     --------------------------
	.section	.nv.shared.reserved.0,"aw",@nobits
	.weak		__nv_reservedSMEM_offset_0_alias
	.size		__nv_reservedSMEM_offset_0_alias, 0, 64
	.other		__nv_reservedSMEM_offset_0_alias,@"STO_CUDA_RESERVED_SHARED STV_DEFAULT"
__nv_reservedSMEM_offset_0_alias:
	.zero		0
	.zero		64


//--------------------- .nv.constant0._Z6kernelPiS_S_i --------------------------
	.section	.nv.constant0._Z6kernelPiS_S_i,"a",@progbits
	.sectionflags	@""
	.align	4
.nv.constant0._Z6kernelPiS_S_i:
	.zero		924


//--------------------- SYMBOLS --------------------------

	.type		.nv.reservedSmem.offset0,@object
	.size		.nv.reservedSmem.offset0,0x4
